//
// Generated by NVIDIA NVVM Compiler
//
// Compiler Build ID: CL-36424714
// Cuda compilation tools, release 13.0, V13.0.88
// Based on NVVM 20.0.0
//

.version 9.0
.target sm_100
.address_size 64

	// .globl	_ZN3cub18CUB_300001_SM_10006detail11EmptyKernelIvEEvv
.global .align 1 .b8 _ZN40_INTERNAL_c0ee967f_4_k_cu_3fde4989_325964cuda3std3__45__cpo5beginE[1];
.global .align 1 .b8 _ZN40_INTERNAL_c0ee967f_4_k_cu_3fde4989_325964cuda3std3__45__cpo3endE[1];
.global .align 1 .b8 _ZN40_INTERNAL_c0ee967f_4_k_cu_3fde4989_325964cuda3std3__45__cpo6cbeginE[1];
.global .align 1 .b8 _ZN40_INTERNAL_c0ee967f_4_k_cu_3fde4989_325964cuda3std3__45__cpo4cendE[1];
.global .align 1 .b8 _ZN40_INTERNAL_c0ee967f_4_k_cu_3fde4989_325964cuda3std3__45__cpo6rbeginE[1];
.global .align 1 .b8 _ZN40_INTERNAL_c0ee967f_4_k_cu_3fde4989_325964cuda3std3__45__cpo4rendE[1];
.global .align 1 .b8 _ZN40_INTERNAL_c0ee967f_4_k_cu_3fde4989_325964cuda3std3__45__cpo7crbeginE[1];
.global .align 1 .b8 _ZN40_INTERNAL_c0ee967f_4_k_cu_3fde4989_325964cuda3std3__45__cpo5crendE[1];
.global .align 1 .b8 _ZN40_INTERNAL_c0ee967f_4_k_cu_3fde4989_325964cuda3std3__442_GLOBAL__N__c0ee967f_4_k_cu_3fde4989_325966ignoreE[1];
.global .align 1 .b8 _ZN40_INTERNAL_c0ee967f_4_k_cu_3fde4989_325964cuda3std3__419piecewise_constructE[1];
.global .align 1 .b8 _ZN40_INTERNAL_c0ee967f_4_k_cu_3fde4989_325964cuda3std3__48in_placeE[1];
.global .align 1 .b8 _ZN40_INTERNAL_c0ee967f_4_k_cu_3fde4989_325964cuda3std3__420unreachable_sentinelE[1];
.global .align 1 .b8 _ZN40_INTERNAL_c0ee967f_4_k_cu_3fde4989_325964cuda3std3__47nulloptE[1];
.global .align 1 .b8 _ZN40_INTERNAL_c0ee967f_4_k_cu_3fde4989_325964cuda3std3__48unexpectE[1];
.global .align 1 .b8 _ZN40_INTERNAL_c0ee967f_4_k_cu_3fde4989_325964cuda3std6ranges3__45__cpo4swapE[1];
.global .align 1 .b8 _ZN40_INTERNAL_c0ee967f_4_k_cu_3fde4989_325964cuda3std6ranges3__45__cpo9iter_moveE[1];
.global .align 1 .b8 _ZN40_INTERNAL_c0ee967f_4_k_cu_3fde4989_325964cuda3std6ranges3__45__cpo5beginE[1];
.global .align 1 .b8 _ZN40_INTERNAL_c0ee967f_4_k_cu_3fde4989_325964cuda3std6ranges3__45__cpo3endE[1];
.global .align 1 .b8 _ZN40_INTERNAL_c0ee967f_4_k_cu_3fde4989_325964cuda3std6ranges3__45__cpo6cbeginE[1];
.global .align 1 .b8 _ZN40_INTERNAL_c0ee967f_4_k_cu_3fde4989_325964cuda3std6ranges3__45__cpo4cendE[1];
.global .align 1 .b8 _ZN40_INTERNAL_c0ee967f_4_k_cu_3fde4989_325964cuda3std6ranges3__45__cpo7advanceE[1];
.global .align 1 .b8 _ZN40_INTERNAL_c0ee967f_4_k_cu_3fde4989_325964cuda3std6ranges3__45__cpo9iter_swapE[1];
.global .align 1 .b8 _ZN40_INTERNAL_c0ee967f_4_k_cu_3fde4989_325964cuda3std6ranges3__45__cpo4nextE[1];
.global .align 1 .b8 _ZN40_INTERNAL_c0ee967f_4_k_cu_3fde4989_325964cuda3std6ranges3__45__cpo4prevE[1];
.global .align 1 .b8 _ZN40_INTERNAL_c0ee967f_4_k_cu_3fde4989_325964cuda3std6ranges3__45__cpo4dataE[1];
.global .align 1 .b8 _ZN40_INTERNAL_c0ee967f_4_k_cu_3fde4989_325964cuda3std6ranges3__45__cpo5cdataE[1];
.global .align 1 .b8 _ZN40_INTERNAL_c0ee967f_4_k_cu_3fde4989_325964cuda3std6ranges3__45__cpo4sizeE[1];
.global .align 1 .b8 _ZN40_INTERNAL_c0ee967f_4_k_cu_3fde4989_325964cuda3std6ranges3__45__cpo5ssizeE[1];
.global .align 1 .b8 _ZN40_INTERNAL_c0ee967f_4_k_cu_3fde4989_325964cuda3std6ranges3__45__cpo8distanceE[1];
.global .align 1 .b8 _ZN40_INTERNAL_c0ee967f_4_k_cu_3fde4989_325966thrust24THRUST_300001_SM_1000_NS6system6detail10sequential3seqE[1];
.global .align 1 .b8 _ZN40_INTERNAL_c0ee967f_4_k_cu_3fde4989_325966thrust24THRUST_300001_SM_1000_NS12placeholders2_1E[1];
.global .align 1 .b8 _ZN40_INTERNAL_c0ee967f_4_k_cu_3fde4989_325966thrust24THRUST_300001_SM_1000_NS12placeholders2_2E[1];
.global .align 1 .b8 _ZN40_INTERNAL_c0ee967f_4_k_cu_3fde4989_325966thrust24THRUST_300001_SM_1000_NS12placeholders2_3E[1];
.global .align 1 .b8 _ZN40_INTERNAL_c0ee967f_4_k_cu_3fde4989_325966thrust24THRUST_300001_SM_1000_NS12placeholders2_4E[1];
.global .align 1 .b8 _ZN40_INTERNAL_c0ee967f_4_k_cu_3fde4989_325966thrust24THRUST_300001_SM_1000_NS12placeholders2_5E[1];
.global .align 1 .b8 _ZN40_INTERNAL_c0ee967f_4_k_cu_3fde4989_325966thrust24THRUST_300001_SM_1000_NS12placeholders2_6E[1];
.global .align 1 .b8 _ZN40_INTERNAL_c0ee967f_4_k_cu_3fde4989_325966thrust24THRUST_300001_SM_1000_NS12placeholders2_7E[1];
.global .align 1 .b8 _ZN40_INTERNAL_c0ee967f_4_k_cu_3fde4989_325966thrust24THRUST_300001_SM_1000_NS12placeholders2_8E[1];
.global .align 1 .b8 _ZN40_INTERNAL_c0ee967f_4_k_cu_3fde4989_325966thrust24THRUST_300001_SM_1000_NS12placeholders2_9E[1];
.global .align 1 .b8 _ZN40_INTERNAL_c0ee967f_4_k_cu_3fde4989_325966thrust24THRUST_300001_SM_1000_NS12placeholders3_10E[1];

.visible .entry _ZN3cub18CUB_300001_SM_10006detail11EmptyKernelIvEEvv()
{


	ret;

}


// ===== COMPILED SASS (sm_100) =====

	.target	sm_100

	.elftype	@"ET_EXEC"


//--------------------- .note.nv.tkinfo           --------------------------
	.section	.note.nv.tkinfo,"",@"SHT_NOTE"
	.sectionflags	@"SHF_NOTE_NV_TKINFO"
	.tkinfo
        /*0018*/ 	.word	0x00000002
        /*0030*/ 	.string	""
        /*0030*/ 	.string	"ptxas"
        /*0030*/ 	.string	"Cuda compilation tools, release 13.0, V13.0.88"
        /*0030*/ 	.string	"Build cuda_13.0.r13.0/compiler.36424714_0"
        /*0030*/ 	.string	"-arch sm_100 -m 64 "



//--------------------- .note.nv.cuinfo           --------------------------
	.section	.note.nv.cuinfo,"",@"SHT_NOTE"
	.sectionflags	@"SHF_NOTE_NV_CUINFO"
        /*0018*/ 	.short	0x0002
        /*001a*/ 	.short	0x0064
        /*001c*/ 	.short	0x0082
	.zero		2


//--------------------- .nv.info                  --------------------------
	.section	.nv.info,"",@"SHT_CUDA_INFO"
	.align	4


	//----- nvinfo : EIATTR_REGCOUNT
	.align		4
        /*0000*/ 	.byte	0x04, 0x2f
        /*0002*/ 	.short	(.L_41 - .L_40)
	.align		4
.L_40:
        /*0004*/ 	.word	index@(_ZN3cub18CUB_300001_SM_10006detail11EmptyKernelIvEEvv)
        /*0008*/ 	.word	0x00000004


	//----- nvinfo : EIATTR_FRAME_SIZE
	.align		4
.L_41:
        /*000c*/ 	.byte	0x04, 0x11
        /*000e*/ 	.short	(.L_43 - .L_42)
	.align		4
.L_42:
        /*0010*/ 	.word	index@(_ZN3cub18CUB_300001_SM_10006detail11EmptyKernelIvEEvv)
        /*0014*/ 	.word	0x00000000


	//----- nvinfo : EIATTR_MIN_STACK_SIZE
	.align		4
.L_43:
        /*0018*/ 	.byte	0x04, 0x12
        /*001a*/ 	.short	(.L_45 - .L_44)
	.align		4
.L_44:
        /*001c*/ 	.word	index@(_ZN3cub18CUB_300001_SM_10006detail11EmptyKernelIvEEvv)
        /*0020*/ 	.word	0x00000000
.L_45:


//--------------------- .nv.compat                --------------------------
	.section	.nv.compat,"",@"SHT_CUDA_COMPAT_INFO"
	.align	4
        /*0000*/ 	.byte	0x02, 0x09, 0x00, 0x00, 0x02, 0x02, 0x01, 0x00, 0x02, 0x05, 0x05, 0x00, 0x03, 0x07, 0x01, 0x01
        /*0010*/ 	.byte	0x02, 0x03, 0x00, 0x00, 0x02, 0x06, 0x01, 0x00, 0x04, 0x0b, 0x08, 0x00, 0x09, 0x00, 0x00, 0x00
        /*0020*/ 	.byte	0x00, 0x00, 0x00, 0x00


//--------------------- .nv.info._ZN3cub18CUB_300001_SM_10006detail11EmptyKernelIvEEvv --------------------------
	.section	.nv.info._ZN3cub18CUB_300001_SM_10006detail11EmptyKernelIvEEvv,"",@"SHT_CUDA_INFO"
	.sectionflags	@""
	.align	4


	//----- nvinfo : EIATTR_CUDA_API_VERSION
	.align		4
        /*0000*/ 	.byte	0x04, 0x37
        /*0002*/ 	.short	(.L_47 - .L_46)
.L_46:
        /*0004*/ 	.word	0x00000082


	//----- nvinfo : EIATTR_SPARSE_MMA_MASK
	.align		4
.L_47:
        /*0008*/ 	.byte	0x03, 0x50
        /*000a*/ 	.short	0x0000


	//----- nvinfo : EIATTR_MAXREG_COUNT
	.align		4
        /*000c*/ 	.byte	0x03, 0x1b
        /*000e*/ 	.short	0x00ff


	//----- nvinfo : EIATTR_MERCURY_ISA_VERSION
	.align		4
        /*0010*/ 	.byte	0x03, 0x5f
        /*0012*/ 	.short	0x0101


	//----- nvinfo : EIATTR_VRC_CTA_INIT_COUNT
	.align		4
        /*0014*/ 	.byte	0x02, 0x4a
	.zero		1
	.zero		1


	//----- nvinfo : EIATTR_EXIT_INSTR_OFFSETS
	.align		4
        /*0018*/ 	.byte	0x04, 0x1c
        /*001a*/ 	.short	(.L_49 - .L_48)


	//   ....[0]....
.L_48:
        /*001c*/ 	.word	0x00000010


	//----- nvinfo : EIATTR_SW_WAR
	.align		4
.L_49:
        /*0020*/ 	.byte	0x04, 0x36
        /*0022*/ 	.short	(.L_51 - .L_50)
.L_50:
        /*0024*/ 	.word	0x00000008
.L_51:


//--------------------- .nv.callgraph             --------------------------
	.section	.nv.callgraph,"",@"SHT_CUDA_CALLGRAPH"
	.align	4
	.sectionentsize	8
	.align		4
        /*0000*/ 	.word	0x00000000
	.align		4
        /*0004*/ 	.word	0xffffffff
	.align		4
        /*0008*/ 	.word	0x00000000
	.align		4
        /*000c*/ 	.word	0xfffffffe
	.align		4
        /*0010*/ 	.word	0x00000000
	.align		4
        /*0014*/ 	.word	0xfffffffd
	.align		4
        /*0018*/ 	.word	0x00000000
	.align		4
        /*001c*/ 	.word	0xfffffffc


//--------------------- .nv.constant4             --------------------------
	.section	.nv.constant4,"a",@progbits
	.align	8
	.align		8
.nv.constant4:
        /*0000*/ 	.dword	_ZN40_INTERNAL_c0ee967f_4_k_cu_3fde4989_329384cuda3std3__45__cpo5beginE
	.align		8
        /*0008*/ 	.dword	_ZN40_INTERNAL_c0ee967f_4_k_cu_3fde4989_329384cuda3std3__45__cpo3endE
	.align		8
        /*0010*/ 	.dword	_ZN40_INTERNAL_c0ee967f_4_k_cu_3fde4989_329384cuda3std3__45__cpo6cbeginE
	.align		8
        /*0018*/ 	.dword	_ZN40_INTERNAL_c0ee967f_4_k_cu_3fde4989_329384cuda3std3__45__cpo4cendE
	.align		8
        /*0020*/ 	.dword	_ZN40_INTERNAL_c0ee967f_4_k_cu_3fde4989_329384cuda3std3__45__cpo6rbeginE
	.align		8
        /*0028*/ 	.dword	_ZN40_INTERNAL_c0ee967f_4_k_cu_3fde4989_329384cuda3std3__45__cpo4rendE
	.align		8
        /*0030*/ 	.dword	_ZN40_INTERNAL_c0ee967f_4_k_cu_3fde4989_329384cuda3std3__45__cpo7crbeginE
	.align		8
        /*0038*/ 	.dword	_ZN40_INTERNAL_c0ee967f_4_k_cu_3fde4989_329384cuda3std3__45__cpo5crendE
	.align		8
        /*0040*/ 	.dword	_ZN40_INTERNAL_c0ee967f_4_k_cu_3fde4989_329384cuda3std3__442_GLOBAL__N__c0ee967f_4_k_cu_3fde4989_329386ignoreE
	.align		8
        /*0048*/ 	.dword	_ZN40_INTERNAL_c0ee967f_4_k_cu_3fde4989_329384cuda3std3__419piecewise_constructE
	.align		8
        /*0050*/ 	.dword	_ZN40_INTERNAL_c0ee967f_4_k_cu_3fde4989_329384cuda3std3__48in_placeE
	.align		8
        /*0058*/ 	.dword	_ZN40_INTERNAL_c0ee967f_4_k_cu_3fde4989_329384cuda3std3__420unreachable_sentinelE
	.align		8
        /*0060*/ 	.dword	_ZN40_INTERNAL_c0ee967f_4_k_cu_3fde4989_329384cuda3std3__47nulloptE
	.align		8
        /*0068*/ 	.dword	_ZN40_INTERNAL_c0ee967f_4_k_cu_3fde4989_329384cuda3std3__48unexpectE
	.align		8
        /*0070*/ 	.dword	_ZN40_INTERNAL_c0ee967f_4_k_cu_3fde4989_329384cuda3std6ranges3__45__cpo4swapE
	.align		8
        /*0078*/ 	.dword	_ZN40_INTERNAL_c0ee967f_4_k_cu_3fde4989_329384cuda3std6ranges3__45__cpo9iter_moveE
	.align		8
        /*0080*/ 	.dword	_ZN40_INTERNAL_c0ee967f_4_k_cu_3fde4989_329384cuda3std6ranges3__45__cpo5beginE
	.align		8
        /*0088*/ 	.dword	_ZN40_INTERNAL_c0ee967f_4_k_cu_3fde4989_329384cuda3std6ranges3__45__cpo3endE
	.align		8
        /*0090*/ 	.dword	_ZN40_INTERNAL_c0ee967f_4_k_cu_3fde4989_329384cuda3std6ranges3__45__cpo6cbeginE
	.align		8
        /*0098*/ 	.dword	_ZN40_INTERNAL_c0ee967f_4_k_cu_3fde4989_329384cuda3std6ranges3__45__cpo4cendE
	.align		8
        /*00a0*/ 	.dword	_ZN40_INTERNAL_c0ee967f_4_k_cu_3fde4989_329384cuda3std6ranges3__45__cpo7advanceE
	.align		8
        /*00a8*/ 	.dword	_ZN40_INTERNAL_c0ee967f_4_k_cu_3fde4989_329384cuda3std6ranges3__45__cpo9iter_swapE
	.align		8
        /*00b0*/ 	.dword	_ZN40_INTERNAL_c0ee967f_4_k_cu_3fde4989_329384cuda3std6ranges3__45__cpo4nextE
	.align		8
        /*00b8*/ 	.dword	_ZN40_INTERNAL_c0ee967f_4_k_cu_3fde4989_329384cuda3std6ranges3__45__cpo4prevE
	.align		8
        /*00c0*/ 	.dword	_ZN40_INTERNAL_c0ee967f_4_k_cu_3fde4989_329384cuda3std6ranges3__45__cpo4dataE
	.align		8
        /*00c8*/ 	.dword	_ZN40_INTERNAL_c0ee967f_4_k_cu_3fde4989_329384cuda3std6ranges3__45__cpo5cdataE
	.align		8
        /*00d0*/ 	.dword	_ZN40_INTERNAL_c0ee967f_4_k_cu_3fde4989_329384cuda3std6ranges3__45__cpo4sizeE
	.align		8
        /*00d8*/ 	.dword	_ZN40_INTERNAL_c0ee967f_4_k_cu_3fde4989_329384cuda3std6ranges3__45__cpo5ssizeE
	.align		8
        /*00e0*/ 	.dword	_ZN40_INTERNAL_c0ee967f_4_k_cu_3fde4989_329384cuda3std6ranges3__45__cpo8distanceE
	.align		8
        /*00e8*/ 	.dword	_ZN40_INTERNAL_c0ee967f_4_k_cu_3fde4989_329386thrust24THRUST_300001_SM_1000_NS6system6detail10sequential3seqE
	.align		8
        /*00f0*/ 	.dword	_ZN40_INTERNAL_c0ee967f_4_k_cu_3fde4989_329386thrust24THRUST_300001_SM_1000_NS12placeholders2_1E
	.align		8
        /*00f8*/ 	.dword	_ZN40_INTERNAL_c0ee967f_4_k_cu_3fde4989_329386thrust24THRUST_300001_SM_1000_NS12placeholders2_2E
	.align		8
        /*0100*/ 	.dword	_ZN40_INTERNAL_c0ee967f_4_k_cu_3fde4989_329386thrust24THRUST_300001_SM_1000_NS12placeholders2_3E
	.align		8
        /*0108*/ 	.dword	_ZN40_INTERNAL_c0ee967f_4_k_cu_3fde4989_329386thrust24THRUST_300001_SM_1000_NS12placeholders2_4E
	.align		8
        /*0110*/ 	.dword	_ZN40_INTERNAL_c0ee967f_4_k_cu_3fde4989_329386thrust24THRUST_300001_SM_1000_NS12placeholders2_5E
	.align		8
        /*0118*/ 	.dword	_ZN40_INTERNAL_c0ee967f_4_k_cu_3fde4989_329386thrust24THRUST_300001_SM_1000_NS12placeholders2_6E
	.align		8
        /*0120*/ 	.dword	_ZN40_INTERNAL_c0ee967f_4_k_cu_3fde4989_329386thrust24THRUST_300001_SM_1000_NS12placeholders2_7E
	.align		8
        /*0128*/ 	.dword	_ZN40_INTERNAL_c0ee967f_4_k_cu_3fde4989_329386thrust24THRUST_300001_SM_1000_NS12placeholders2_8E
	.align		8
        /*0130*/ 	.dword	_ZN40_INTERNAL_c0ee967f_4_k_cu_3fde4989_329386thrust24THRUST_300001_SM_1000_NS12placeholders2_9E
	.align		8
        /*0138*/ 	.dword	_ZN40_INTERNAL_c0ee967f_4_k_cu_3fde4989_329386thrust24THRUST_300001_SM_1000_NS12placeholders3_10E


//--------------------- .text._ZN3cub18CUB_300001_SM_10006detail11EmptyKernelIvEEvv --------------------------
	.section	.text._ZN3cub18CUB_300001_SM_10006detail11EmptyKernelIvEEvv,"ax",@progbits
	.align	128
        .global         _ZN3cub18CUB_300001_SM_10006detail11EmptyKernelIvEEvv
        .type           _ZN3cub18CUB_300001_SM_10006detail11EmptyKernelIvEEvv,@function
        .size           _ZN3cub18CUB_300001_SM_10006detail11EmptyKernelIvEEvv,(.L_x_1 - _ZN3cub18CUB_300001_SM_10006detail11EmptyKernelIvEEvv)
        .other          _ZN3cub18CUB_300001_SM_10006detail11EmptyKernelIvEEvv,@"STO_CUDA_ENTRY STV_DEFAULT"
_ZN3cub18CUB_300001_SM_10006detail11EmptyKernelIvEEvv:
.text._ZN3cub18CUB_300001_SM_10006detail11EmptyKernelIvEEvv:
[----:B------:R-:W-:Y:S01]  /*0000*/  LDC R1, c[0x0][0x37c] ;  /* 0x0000df00ff017b82 */ /* 0x000fe20000000800 */
[----:B------:R-:W-:Y:S05]  /*0010*/  EXIT ;  /* 0x000000000000794d */ /* 0x000fea0003800000 */
.L_x_0:
[----:B------:R-:W-:-:S00]  /*0020*/  BRA `(.L_x_0) ;  /* 0xfffffffc00fc7947 */ /* 0x000fc0000383ffff */
[----:B------:R-:W-:-:S00]  /*0030*/  NOP ;  /* 0x0000000000007918 */ /* 0x000fc00000000000 */
        /* <DEDUP_REMOVED lines=12> */
.L_x_1:


//--------------------- .nv.shared.reserved.0     --------------------------
	.section	.nv.shared.reserved.0,"aw",@nobits
	.weak		__nv_reservedSMEM_offset_0_alias
	.size		__nv_reservedSMEM_offset_0_alias, 0, 64
	.other		__nv_reservedSMEM_offset_0_alias,@"STO_CUDA_RESERVED_SHARED STV_DEFAULT"
__nv_reservedSMEM_offset_0_alias:
	.zero		0
	.zero		64


//--------------------- .nv.global                --------------------------
	.section	.nv.global,"aw",@nobits
.nv.global:
	.type		_ZN40_INTERNAL_c0ee967f_4_k_cu_3fde4989_329386thrust24THRUST_300001_SM_1000_NS12placeholders2_5E,@object
	.size		_ZN40_INTERNAL_c0ee967f_4_k_cu_3fde4989_329386thrust24THRUST_300001_SM_1000_NS12placeholders2_5E,(_ZN40_INTERNAL_c0ee967f_4_k_cu_3fde4989_329384cuda3std3__45__cpo6cbeginE - _ZN40_INTERNAL_c0ee967f_4_k_cu_3fde4989_329386thrust24THRUST_300001_SM_1000_NS12placeholders2_5E)
_ZN40_INTERNAL_c0ee967f_4_k_cu_3fde4989_329386thrust24THRUST_300001_SM_1000_NS12placeholders2_5E:
	.zero		1
	.type		_ZN40_INTERNAL_c0ee967f_4_k_cu_3fde4989_329384cuda3std3__45__cpo6cbeginE,@object
	.size		_ZN40_INTERNAL_c0ee967f_4_k_cu_3fde4989_329384cuda3std3__45__cpo6cbeginE,(_ZN40_INTERNAL_c0ee967f_4_k_cu_3fde4989_329384cuda3std6ranges3__45__cpo6cbeginE - _ZN40_INTERNAL_c0ee967f_4_k_cu_3fde4989_329384cuda3std3__45__cpo6cbeginE)
_ZN40_INTERNAL_c0ee967f_4_k_cu_3fde4989_329384cuda3std3__45__cpo6cbeginE:
	.zero		1
	.type		_ZN40_INTERNAL_c0ee967f_4_k_cu_3fde4989_329384cuda3std6ranges3__45__cpo6cbeginE,@object
	.size		_ZN40_INTERNAL_c0ee967f_4_k_cu_3fde4989_329384cuda3std6ranges3__45__cpo6cbeginE,(_ZN40_INTERNAL_c0ee967f_4_k_cu_3fde4989_329384cuda3std3__48in_placeE - _ZN40_INTERNAL_c0ee967f_4_k_cu_3fde4989_329384cuda3std6ranges3__45__cpo6cbeginE)
_ZN40_INTERNAL_c0ee967f_4_k_cu_3fde4989_329384cuda3std6ranges3__45__cpo6cbeginE:
	.zero		1
	.type		_ZN40_INTERNAL_c0ee967f_4_k_cu_3fde4989_329384cuda3std3__48in_placeE,@object
	.size		_ZN40_INTERNAL_c0ee967f_4_k_cu_3fde4989_329384cuda3std3__48in_placeE,(_ZN40_INTERNAL_c0ee967f_4_k_cu_3fde4989_329384cuda3std6ranges3__45__cpo4sizeE - _ZN40_INTERNAL_c0ee967f_4_k_cu_3fde4989_329384cuda3std3__48in_placeE)
_ZN40_INTERNAL_c0ee967f_4_k_cu_3fde4989_329384cuda3std3__48in_placeE:
	.zero		1
	.type		_ZN40_INTERNAL_c0ee967f_4_k_cu_3fde4989_329384cuda3std6ranges3__45__cpo4sizeE,@object
	.size		_ZN40_INTERNAL_c0ee967f_4_k_cu_3fde4989_329384cuda3std6ranges3__45__cpo4sizeE,(_ZN40_INTERNAL_c0ee967f_4_k_cu_3fde4989_329386thrust24THRUST_300001_SM_1000_NS12placeholders2_9E - _ZN40_INTERNAL_c0ee967f_4_k_cu_3fde4989_329384cuda3std6ranges3__45__cpo4sizeE)
_ZN40_INTERNAL_c0ee967f_4_k_cu_3fde4989_329384cuda3std6ranges3__45__cpo4sizeE:
	.zero		1
	.type		_ZN40_INTERNAL_c0ee967f_4_k_cu_3fde4989_329386thrust24THRUST_300001_SM_1000_NS12placeholders2_9E,@object
	.size		_ZN40_INTERNAL_c0ee967f_4_k_cu_3fde4989_329386thrust24THRUST_300001_SM_1000_NS12placeholders2_9E,(_ZN40_INTERNAL_c0ee967f_4_k_cu_3fde4989_329384cuda3std3__45__cpo7crbeginE - _ZN40_INTERNAL_c0ee967f_4_k_cu_3fde4989_329386thrust24THRUST_300001_SM_1000_NS12placeholders2_9E)
_ZN40_INTERNAL_c0ee967f_4_k_cu_3fde4989_329386thrust24THRUST_300001_SM_1000_NS12placeholders2_9E:
	.zero		1
	.type		_ZN40_INTERNAL_c0ee967f_4_k_cu_3fde4989_329384cuda3std3__45__cpo7crbeginE,@object
	.size		_ZN40_INTERNAL_c0ee967f_4_k_cu_3fde4989_329384cuda3std3__45__cpo7crbeginE,(_ZN40_INTERNAL_c0ee967f_4_k_cu_3fde4989_329384cuda3std6ranges3__45__cpo4nextE - _ZN40_INTERNAL_c0ee967f_4_k_cu_3fde4989_329384cuda3std3__45__cpo7crbeginE)
_ZN40_INTERNAL_c0ee967f_4_k_cu_3fde4989_329384cuda3std3__45__cpo7crbeginE:
	.zero		1
	.type		_ZN40_INTERNAL_c0ee967f_4_k_cu_3fde4989_329384cuda3std6ranges3__45__cpo4nextE,@object
	.size		_ZN40_INTERNAL_c0ee967f_4_k_cu_3fde4989_329384cuda3std6ranges3__45__cpo4nextE,(_ZN40_INTERNAL_c0ee967f_4_k_cu_3fde4989_329384cuda3std6ranges3__45__cpo4swapE - _ZN40_INTERNAL_c0ee967f_4_k_cu_3fde4989_329384cuda3std6ranges3__45__cpo4nextE)
_ZN40_INTERNAL_c0ee967f_4_k_cu_3fde4989_329384cuda3std6ranges3__45__cpo4nextE:
	.zero		1
	.type		_ZN40_INTERNAL_c0ee967f_4_k_cu_3fde4989_329384cuda3std6ranges3__45__cpo4swapE,@object
	.size		_ZN40_INTERNAL_c0ee967f_4_k_cu_3fde4989_329384cuda3std6ranges3__45__cpo4swapE,(_ZN40_INTERNAL_c0ee967f_4_k_cu_3fde4989_329386thrust24THRUST_300001_SM_1000_NS12placeholders2_1E - _ZN40_INTERNAL_c0ee967f_4_k_cu_3fde4989_329384cuda3std6ranges3__45__cpo4swapE)
_ZN40_INTERNAL_c0ee967f_4_k_cu_3fde4989_329384cuda3std6ranges3__45__cpo4swapE:
	.zero		1
	.type		_ZN40_INTERNAL_c0ee967f_4_k_cu_3fde4989_329386thrust24THRUST_300001_SM_1000_NS12placeholders2_1E,@object
	.size		_ZN40_INTERNAL_c0ee967f_4_k_cu_3fde4989_329386thrust24THRUST_300001_SM_1000_NS12placeholders2_1E,(_ZN40_INTERNAL_c0ee967f_4_k_cu_3fde4989_329386thrust24THRUST_300001_SM_1000_NS12placeholders2_3E - _ZN40_INTERNAL_c0ee967f_4_k_cu_3fde4989_329386thrust24THRUST_300001_SM_1000_NS12placeholders2_1E)
_ZN40_INTERNAL_c0ee967f_4_k_cu_3fde4989_329386thrust24THRUST_300001_SM_1000_NS12placeholders2_1E:
	.zero		1
	.type		_ZN40_INTERNAL_c0ee967f_4_k_cu_3fde4989_329386thrust24THRUST_300001_SM_1000_NS12placeholders2_3E,@object
	.size		_ZN40_INTERNAL_c0ee967f_4_k_cu_3fde4989_329386thrust24THRUST_300001_SM_1000_NS12placeholders2_3E,(_ZN40_INTERNAL_c0ee967f_4_k_cu_3fde4989_329384cuda3std3__45__cpo5beginE - _ZN40_INTERNAL_c0ee967f_4_k_cu_3fde4989_329386thrust24THRUST_300001_SM_1000_NS12placeholders2_3E)
_ZN40_INTERNAL_c0ee967f_4_k_cu_3fde4989_329386thrust24THRUST_300001_SM_1000_NS12placeholders2_3E:
	.zero		1
	.type		_ZN40_INTERNAL_c0ee967f_4_k_cu_3fde4989_329384cuda3std3__45__cpo5beginE,@object
	.size		_ZN40_INTERNAL_c0ee967f_4_k_cu_3fde4989_329384cuda3std3__45__cpo5beginE,(_ZN40_INTERNAL_c0ee967f_4_k_cu_3fde4989_329384cuda3std6ranges3__45__cpo5beginE - _ZN40_INTERNAL_c0ee967f_4_k_cu_3fde4989_329384cuda3std3__45__cpo5beginE)
_ZN40_INTERNAL_c0ee967f_4_k_cu_3fde4989_329384cuda3std3__45__cpo5beginE:
	.zero		1
	.type		_ZN40_INTERNAL_c0ee967f_4_k_cu_3fde4989_329384cuda3std6ranges3__45__cpo5beginE,@object
	.size		_ZN40_INTERNAL_c0ee967f_4_k_cu_3fde4989_329384cuda3std6ranges3__45__cpo5beginE,(_ZN40_INTERNAL_c0ee967f_4_k_cu_3fde4989_329384cuda3std3__442_GLOBAL__N__c0ee967f_4_k_cu_3fde4989_329386ignoreE - _ZN40_INTERNAL_c0ee967f_4_k_cu_3fde4989_329384cuda3std6ranges3__45__cpo5beginE)
_ZN40_INTERNAL_c0ee967f_4_k_cu_3fde4989_329384cuda3std6ranges3__45__cpo5beginE:
	.zero		1
	.type		_ZN40_INTERNAL_c0ee967f_4_k_cu_3fde4989_329384cuda3std3__442_GLOBAL__N__c0ee967f_4_k_cu_3fde4989_329386ignoreE,@object
	.size		_ZN40_INTERNAL_c0ee967f_4_k_cu_3fde4989_329384cuda3std3__442_GLOBAL__N__c0ee967f_4_k_cu_3fde4989_329386ignoreE,(_ZN40_INTERNAL_c0ee967f_4_k_cu_3fde4989_329384cuda3std6ranges3__45__cpo4dataE - _ZN40_INTERNAL_c0ee967f_4_k_cu_3fde4989_329384cuda3std3__442_GLOBAL__N__c0ee967f_4_k_cu_3fde4989_329386ignoreE)
_ZN40_INTERNAL_c0ee967f_4_k_cu_3fde4989_329384cuda3std3__442_GLOBAL__N__c0ee967f_4_k_cu_3fde4989_329386ignoreE:
	.zero		1
	.type		_ZN40_INTERNAL_c0ee967f_4_k_cu_3fde4989_329384cuda3std6ranges3__45__cpo4dataE,@object
	.size		_ZN40_INTERNAL_c0ee967f_4_k_cu_3fde4989_329384cuda3std6ranges3__45__cpo4dataE,(_ZN40_INTERNAL_c0ee967f_4_k_cu_3fde4989_329386thrust24THRUST_300001_SM_1000_NS12placeholders2_7E - _ZN40_INTERNAL_c0ee967f_4_k_cu_3fde4989_329384cuda3std6ranges3__45__cpo4dataE)
_ZN40_INTERNAL_c0ee967f_4_k_cu_3fde4989_329384cuda3std6ranges3__45__cpo4dataE:
	.zero		1
	.type		_ZN40_INTERNAL_c0ee967f_4_k_cu_3fde4989_329386thrust24THRUST_300001_SM_1000_NS12placeholders2_7E,@object
	.size		_ZN40_INTERNAL_c0ee967f_4_k_cu_3fde4989_329386thrust24THRUST_300001_SM_1000_NS12placeholders2_7E,(_ZN40_INTERNAL_c0ee967f_4_k_cu_3fde4989_329384cuda3std3__45__cpo6rbeginE - _ZN40_INTERNAL_c0ee967f_4_k_cu_3fde4989_329386thrust24THRUST_300001_SM_1000_NS12placeholders2_7E)
_ZN40_INTERNAL_c0ee967f_4_k_cu_3fde4989_329386thrust24THRUST_300001_SM_1000_NS12placeholders2_7E:
	.zero		1
	.type		_ZN40_INTERNAL_c0ee967f_4_k_cu_3fde4989_329384cuda3std3__45__cpo6rbeginE,@object
	.size		_ZN40_INTERNAL_c0ee967f_4_k_cu_3fde4989_329384cuda3std3__45__cpo6rbeginE,(_ZN40_INTERNAL_c0ee967f_4_k_cu_3fde4989_329384cuda3std6ranges3__45__cpo7advanceE - _ZN40_INTERNAL_c0ee967f_4_k_cu_3fde4989_329384cuda3std3__45__cpo6rbeginE)
_ZN40_INTERNAL_c0ee967f_4_k_cu_3fde4989_329384cuda3std3__45__cpo6rbeginE:
	.zero		1
	.type		_ZN40_INTERNAL_c0ee967f_4_k_cu_3fde4989_329384cuda3std6ranges3__45__cpo7advanceE,@object
	.size		_ZN40_INTERNAL_c0ee967f_4_k_cu_3fde4989_329384cuda3std6ranges3__45__cpo7advanceE,(_ZN40_INTERNAL_c0ee967f_4_k_cu_3fde4989_329384cuda3std3__47nulloptE - _ZN40_INTERNAL_c0ee967f_4_k_cu_3fde4989_329384cuda3std6ranges3__45__cpo7advanceE)
_ZN40_INTERNAL_c0ee967f_4_k_cu_3fde4989_329384cuda3std6ranges3__45__cpo7advanceE:
	.zero		1
	.type		_ZN40_INTERNAL_c0ee967f_4_k_cu_3fde4989_329384cuda3std3__47nulloptE,@object
	.size		_ZN40_INTERNAL_c0ee967f_4_k_cu_3fde4989_329384cuda3std3__47nulloptE,(_ZN40_INTERNAL_c0ee967f_4_k_cu_3fde4989_329384cuda3std6ranges3__45__cpo8distanceE - _ZN40_INTERNAL_c0ee967f_4_k_cu_3fde4989_329384cuda3std3__47nulloptE)
_ZN40_INTERNAL_c0ee967f_4_k_cu_3fde4989_329384cuda3std3__47nulloptE:
	.zero		1
	.type		_ZN40_INTERNAL_c0ee967f_4_k_cu_3fde4989_329384cuda3std6ranges3__45__cpo8distanceE,@object
	.size		_ZN40_INTERNAL_c0ee967f_4_k_cu_3fde4989_329384cuda3std6ranges3__45__cpo8distanceE,(_ZN40_INTERNAL_c0ee967f_4_k_cu_3fde4989_329386thrust24THRUST_300001_SM_1000_NS12placeholders2_6E - _ZN40_INTERNAL_c0ee967f_4_k_cu_3fde4989_329384cuda3std6ranges3__45__cpo8distanceE)
_ZN40_INTERNAL_c0ee967f_4_k_cu_3fde4989_329384cuda3std6ranges3__45__cpo8distanceE:
	.zero		1
	.type		_ZN40_INTERNAL_c0ee967f_4_k_cu_3fde4989_329386thrust24THRUST_300001_SM_1000_NS12placeholders2_6E,@object
	.size		_ZN40_INTERNAL_c0ee967f_4_k_cu_3fde4989_329386thrust24THRUST_300001_SM_1000_NS12placeholders2_6E,(_ZN40_INTERNAL_c0ee967f_4_k_cu_3fde4989_329384cuda3std3__45__cpo4cendE - _ZN40_INTERNAL_c0ee967f_4_k_cu_3fde4989_329386thrust24THRUST_300001_SM_1000_NS12placeholders2_6E)
_ZN40_INTERNAL_c0ee967f_4_k_cu_3fde4989_329386thrust24THRUST_300001_SM_1000_NS12placeholders2_6E:
	.zero		1
	.type		_ZN40_INTERNAL_c0ee967f_4_k_cu_3fde4989_329384cuda3std3__45__cpo4cendE,@object
	.size		_ZN40_INTERNAL_c0ee967f_4_k_cu_3fde4989_329384cuda3std3__45__cpo4cendE,(_ZN40_INTERNAL_c0ee967f_4_k_cu_3fde4989_329384cuda3std6ranges3__45__cpo4cendE - _ZN40_INTERNAL_c0ee967f_4_k_cu_3fde4989_329384cuda3std3__45__cpo4cendE)
_ZN40_INTERNAL_c0ee967f_4_k_cu_3fde4989_329384cuda3std3__45__cpo4cendE:
	.zero		1
	.type		_ZN40_INTERNAL_c0ee967f_4_k_cu_3fde4989_329384cuda3std6ranges3__45__cpo4cendE,@object
	.size		_ZN40_INTERNAL_c0ee967f_4_k_cu_3fde4989_329384cuda3std6ranges3__45__cpo4cendE,(_ZN40_INTERNAL_c0ee967f_4_k_cu_3fde4989_329384cuda3std3__420unreachable_sentinelE - _ZN40_INTERNAL_c0ee967f_4_k_cu_3fde4989_329384cuda3std6ranges3__45__cpo4cendE)
_ZN40_INTERNAL_c0ee967f_4_k_cu_3fde4989_329384cuda3std6ranges3__45__cpo4cendE:
	.zero		1
	.type		_ZN40_INTERNAL_c0ee967f_4_k_cu_3fde4989_329384cuda3std3__420unreachable_sentinelE,@object
	.size		_ZN40_INTERNAL_c0ee967f_4_k_cu_3fde4989_329384cuda3std3__420unreachable_sentinelE,(_ZN40_INTERNAL_c0ee967f_4_k_cu_3fde4989_329384cuda3std6ranges3__45__cpo5ssizeE - _ZN40_INTERNAL_c0ee967f_4_k_cu_3fde4989_329384cuda3std3__420unreachable_sentinelE)
_ZN40_INTERNAL_c0ee967f_4_k_cu_3fde4989_329384cuda3std3__420unreachable_sentinelE:
	.zero		1
	.type		_ZN40_INTERNAL_c0ee967f_4_k_cu_3fde4989_329384cuda3std6ranges3__45__cpo5ssizeE,@object
	.size		_ZN40_INTERNAL_c0ee967f_4_k_cu_3fde4989_329384cuda3std6ranges3__45__cpo5ssizeE,(_ZN40_INTERNAL_c0ee967f_4_k_cu_3fde4989_329386thrust24THRUST_300001_SM_1000_NS12placeholders3_10E - _ZN40_INTERNAL_c0ee967f_4_k_cu_3fde4989_329384cuda3std6ranges3__45__cpo5ssizeE)
_ZN40_INTERNAL_c0ee967f_4_k_cu_3fde4989_329384cuda3std6ranges3__45__cpo5ssizeE:
	.zero		1
	.type		_ZN40_INTERNAL_c0ee967f_4_k_cu_3fde4989_329386thrust24THRUST_300001_SM_1000_NS12placeholders3_10E,@object
	.size		_ZN40_INTERNAL_c0ee967f_4_k_cu_3fde4989_329386thrust24THRUST_300001_SM_1000_NS12placeholders3_10E,(_ZN40_INTERNAL_c0ee967f_4_k_cu_3fde4989_329384cuda3std3__45__cpo5crendE - _ZN40_INTERNAL_c0ee967f_4_k_cu_3fde4989_329386thrust24THRUST_300001_SM_1000_NS12placeholders3_10E)
_ZN40_INTERNAL_c0ee967f_4_k_cu_3fde4989_329386thrust24THRUST_300001_SM_1000_NS12placeholders3_10E:
	.zero		1
	.type		_ZN40_INTERNAL_c0ee967f_4_k_cu_3fde4989_329384cuda3std3__45__cpo5crendE,@object
	.size		_ZN40_INTERNAL_c0ee967f_4_k_cu_3fde4989_329384cuda3std3__45__cpo5crendE,(_ZN40_INTERNAL_c0ee967f_4_k_cu_3fde4989_329384cuda3std6ranges3__45__cpo4prevE - _ZN40_INTERNAL_c0ee967f_4_k_cu_3fde4989_329384cuda3std3__45__cpo5crendE)
_ZN40_INTERNAL_c0ee967f_4_k_cu_3fde4989_329384cuda3std3__45__cpo5crendE:
	.zero		1
	.type		_ZN40_INTERNAL_c0ee967f_4_k_cu_3fde4989_329384cuda3std6ranges3__45__cpo4prevE,@object
	.size		_ZN40_INTERNAL_c0ee967f_4_k_cu_3fde4989_329384cuda3std6ranges3__45__cpo4prevE,(_ZN40_INTERNAL_c0ee967f_4_k_cu_3fde4989_329384cuda3std6ranges3__45__cpo9iter_moveE - _ZN40_INTERNAL_c0ee967f_4_k_cu_3fde4989_329384cuda3std6ranges3__45__cpo4prevE)
_ZN40_INTERNAL_c0ee967f_4_k_cu_3fde4989_329384cuda3std6ranges3__45__cpo4prevE:
	.zero		1
	.type		_ZN40_INTERNAL_c0ee967f_4_k_cu_3fde4989_329384cuda3std6ranges3__45__cpo9iter_moveE,@object
	.size		_ZN40_INTERNAL_c0ee967f_4_k_cu_3fde4989_329384cuda3std6ranges3__45__cpo9iter_moveE,(_ZN40_INTERNAL_c0ee967f_4_k_cu_3fde4989_329386thrust24THRUST_300001_SM_1000_NS12placeholders2_2E - _ZN40_INTERNAL_c0ee967f_4_k_cu_3fde4989_329384cuda3std6ranges3__45__cpo9iter_moveE)
_ZN40_INTERNAL_c0ee967f_4_k_cu_3fde4989_329384cuda3std6ranges3__45__cpo9iter_moveE:
	.zero		1
	.type		_ZN40_INTERNAL_c0ee967f_4_k_cu_3fde4989_329386thrust24THRUST_300001_SM_1000_NS12placeholders2_2E,@object
	.size		_ZN40_INTERNAL_c0ee967f_4_k_cu_3fde4989_329386thrust24THRUST_300001_SM_1000_NS12placeholders2_2E,(_ZN40_INTERNAL_c0ee967f_4_k_cu_3fde4989_329386thrust24THRUST_300001_SM_1000_NS12placeholders2_4E - _ZN40_INTERNAL_c0ee967f_4_k_cu_3fde4989_329386thrust24THRUST_300001_SM_1000_NS12placeholders2_2E)
_ZN40_INTERNAL_c0ee967f_4_k_cu_3fde4989_329386thrust24THRUST_300001_SM_1000_NS12placeholders2_2E:
	.zero		1
	.type		_ZN40_INTERNAL_c0ee967f_4_k_cu_3fde4989_329386thrust24THRUST_300001_SM_1000_NS12placeholders2_4E,@object
	.size		_ZN40_INTERNAL_c0ee967f_4_k_cu_3fde4989_329386thrust24THRUST_300001_SM_1000_NS12placeholders2_4E,(_ZN40_INTERNAL_c0ee967f_4_k_cu_3fde4989_329384cuda3std3__45__cpo3endE - _ZN40_INTERNAL_c0ee967f_4_k_cu_3fde4989_329386thrust24THRUST_300001_SM_1000_NS12placeholders2_4E)
_ZN40_INTERNAL_c0ee967f_4_k_cu_3fde4989_329386thrust24THRUST_300001_SM_1000_NS12placeholders2_4E:
	.zero		1
	.type		_ZN40_INTERNAL_c0ee967f_4_k_cu_3fde4989_329384cuda3std3__45__cpo3endE,@object
	.size		_ZN40_INTERNAL_c0ee967f_4_k_cu_3fde4989_329384cuda3std3__45__cpo3endE,(_ZN40_INTERNAL_c0ee967f_4_k_cu_3fde4989_329384cuda3std6ranges3__45__cpo3endE - _ZN40_INTERNAL_c0ee967f_4_k_cu_3fde4989_329384cuda3std3__45__cpo3endE)
_ZN40_INTERNAL_c0ee967f_4_k_cu_3fde4989_329384cuda3std3__45__cpo3endE:
	.zero		1
	.type		_ZN40_INTERNAL_c0ee967f_4_k_cu_3fde4989_329384cuda3std6ranges3__45__cpo3endE,@object
	.size		_ZN40_INTERNAL_c0ee967f_4_k_cu_3fde4989_329384cuda3std6ranges3__45__cpo3endE,(_ZN40_INTERNAL_c0ee967f_4_k_cu_3fde4989_329384cuda3std3__419piecewise_constructE - _ZN40_INTERNAL_c0ee967f_4_k_cu_3fde4989_329384cuda3std6ranges3__45__cpo3endE)
_ZN40_INTERNAL_c0ee967f_4_k_cu_3fde4989_329384cuda3std6ranges3__45__cpo3endE:
	.zero		1
	.type		_ZN40_INTERNAL_c0ee967f_4_k_cu_3fde4989_329384cuda3std3__419piecewise_constructE,@object
	.size		_ZN40_INTERNAL_c0ee967f_4_k_cu_3fde4989_329384cuda3std3__419piecewise_constructE,(_ZN40_INTERNAL_c0ee967f_4_k_cu_3fde4989_329384cuda3std6ranges3__45__cpo5cdataE - _ZN40_INTERNAL_c0ee967f_4_k_cu_3fde4989_329384cuda3std3__419piecewise_constructE)
_ZN40_INTERNAL_c0ee967f_4_k_cu_3fde4989_329384cuda3std3__419piecewise_constructE:
	.zero		1
	.type		_ZN40_INTERNAL_c0ee967f_4_k_cu_3fde4989_329384cuda3std6ranges3__45__cpo5cdataE,@object
	.size		_ZN40_INTERNAL_c0ee967f_4_k_cu_3fde4989_329384cuda3std6ranges3__45__cpo5cdataE,(_ZN40_INTERNAL_c0ee967f_4_k_cu_3fde4989_329386thrust24THRUST_300001_SM_1000_NS12placeholders2_8E - _ZN40_INTERNAL_c0ee967f_4_k_cu_3fde4989_329384cuda3std6ranges3__45__cpo5cdataE)
_ZN40_INTERNAL_c0ee967f_4_k_cu_3fde4989_329384cuda3std6ranges3__45__cpo5cdataE:
	.zero		1
	.type		_ZN40_INTERNAL_c0ee967f_4_k_cu_3fde4989_329386thrust24THRUST_300001_SM_1000_NS12placeholders2_8E,@object
	.size		_ZN40_INTERNAL_c0ee967f_4_k_cu_3fde4989_329386thrust24THRUST_300001_SM_1000_NS12placeholders2_8E,(_ZN40_INTERNAL_c0ee967f_4_k_cu_3fde4989_329384cuda3std3__45__cpo4rendE - _ZN40_INTERNAL_c0ee967f_4_k_cu_3fde4989_329386thrust24THRUST_300001_SM_1000_NS12placeholders2_8E)
_ZN40_INTERNAL_c0ee967f_4_k_cu_3fde4989_329386thrust24THRUST_300001_SM_1000_NS12placeholders2_8E:
	.zero		1
	.type		_ZN40_INTERNAL_c0ee967f_4_k_cu_3fde4989_329384cuda3std3__45__cpo4rendE,@object
	.size		_ZN40_INTERNAL_c0ee967f_4_k_cu_3fde4989_329384cuda3std3__45__cpo4rendE,(_ZN40_INTERNAL_c0ee967f_4_k_cu_3fde4989_329384cuda3std6ranges3__45__cpo9iter_swapE - _ZN40_INTERNAL_c0ee967f_4_k_cu_3fde4989_329384cuda3std3__45__cpo4rendE)
_ZN40_INTERNAL_c0ee967f_4_k_cu_3fde4989_329384cuda3std3__45__cpo4rendE:
	.zero		1
	.type		_ZN40_INTERNAL_c0ee967f_4_k_cu_3fde4989_329384cuda3std6ranges3__45__cpo9iter_swapE,@object
	.size		_ZN40_INTERNAL_c0ee967f_4_k_cu_3fde4989_329384cuda3std6ranges3__45__cpo9iter_swapE,(_ZN40_INTERNAL_c0ee967f_4_k_cu_3fde4989_329384cuda3std3__48unexpectE - _ZN40_INTERNAL_c0ee967f_4_k_cu_3fde4989_329384cuda3std6ranges3__45__cpo9iter_swapE)
_ZN40_INTERNAL_c0ee967f_4_k_cu_3fde4989_329384cuda3std6ranges3__45__cpo9iter_swapE:
	.zero		1
	.type		_ZN40_INTERNAL_c0ee967f_4_k_cu_3fde4989_329384cuda3std3__48unexpectE,@object
	.size		_ZN40_INTERNAL_c0ee967f_4_k_cu_3fde4989_329384cuda3std3__48unexpectE,(_ZN40_INTERNAL_c0ee967f_4_k_cu_3fde4989_329386thrust24THRUST_300001_SM_1000_NS6system6detail10sequential3seqE - _ZN40_INTERNAL_c0ee967f_4_k_cu_3fde4989_329384cuda3std3__48unexpectE)
_ZN40_INTERNAL_c0ee967f_4_k_cu_3fde4989_329384cuda3std3__48unexpectE:
	.zero		1
	.type		_ZN40_INTERNAL_c0ee967f_4_k_cu_3fde4989_329386thrust24THRUST_300001_SM_1000_NS6system6detail10sequential3seqE,@object
	.size		_ZN40_INTERNAL_c0ee967f_4_k_cu_3fde4989_329386thrust24THRUST_300001_SM_1000_NS6system6detail10sequential3seqE,(.L_29 - _ZN40_INTERNAL_c0ee967f_4_k_cu_3fde4989_329386thrust24THRUST_300001_SM_1000_NS6system6detail10sequential3seqE)
_ZN40_INTERNAL_c0ee967f_4_k_cu_3fde4989_329386thrust24THRUST_300001_SM_1000_NS6system6detail10sequential3seqE:
	.zero		1
.L_29:


//--------------------- .nv.constant0._ZN3cub18CUB_300001_SM_10006detail11EmptyKernelIvEEvv --------------------------
	.section	.nv.constant0._ZN3cub18CUB_300001_SM_10006detail11EmptyKernelIvEEvv,"a",@progbits
	.sectionflags	@""
	.align	4
.nv.constant0._ZN3cub18CUB_300001_SM_10006detail11EmptyKernelIvEEvv:
	.zero		896


//--------------------- SYMBOLS --------------------------

	.type		.nv.reservedSmem.offset0,@object
	.size		.nv.reservedSmem.offset0,0x4
